//
// Generated by NVIDIA NVVM Compiler
//
// Compiler Build ID: CL-36424714
// Cuda compilation tools, release 13.0, V13.0.88
// Based on NVVM 20.0.0
//

.version 9.0
.target sm_100
.address_size 64

	// .globl	_Z5hellov
.extern .func  (.param .b32 func_retval0) vprintf
(
	.param .b64 vprintf_param_0,
	.param .b64 vprintf_param_1
)
;
.global .align 1 .b8 $str[28] = {72, 101, 108, 108, 111, 32, 119, 111, 114, 108, 100, 33, 32, 73, 39, 109, 32, 116, 104, 114, 101, 97, 100, 32, 37, 100, 10};

.visible .entry _Z5hellov()
{
	.local .align 8 .b8 	__local_depot0[8];
	.reg .b64 	%SP;
	.reg .b64 	%SPL;
	.reg .b32 	%r<4>;
	.reg .b64 	%rd<5>;

	mov.u64 	%SPL, __local_depot0;
	cvta.local.u64 	%SP, %SPL;
	add.u64 	%rd1, %SP, 0;
	add.u64 	%rd2, %SPL, 0;
	mov.u32 	%r1, %tid.x;
	st.local.u32 	[%rd2], %r1;
	mov.u64 	%rd3, $str;
	cvta.global.u64 	%rd4, %rd3;
	{ // callseq 0, 0
	.param .b64 param0;
	st.param.b64 	[param0], %rd4;
	.param .b64 param1;
	st.param.b64 	[param1], %rd1;
	.param .b32 retval0;
	call.uni (retval0), 
	vprintf, 
	(
	param0, 
	param1
	);
	ld.param.b32 	%r2, [retval0];
	} // callseq 0
	ret;

}


// ===== COMPILED SASS (sm_100) =====

	.target	sm_100

	.elftype	@"ET_EXEC"


//--------------------- .note.nv.tkinfo           --------------------------
	.section	.note.nv.tkinfo,"",@"SHT_NOTE"
	.sectionflags	@"SHF_NOTE_NV_TKINFO"
	.tkinfo
        /*0018*/ 	.word	0x00000002
        /*0030*/ 	.string	""
        /*0030*/ 	.string	"ptxas"
        /*0030*/ 	.string	"Cuda compilation tools, release 13.0, V13.0.88"
        /*0030*/ 	.string	"Build cuda_13.0.r13.0/compiler.36424714_0"
        /*0030*/ 	.string	"-arch sm_100 -m 64 "



//--------------------- .note.nv.cuinfo           --------------------------
	.section	.note.nv.cuinfo,"",@"SHT_NOTE"
	.sectionflags	@"SHF_NOTE_NV_CUINFO"
        /*0018*/ 	.short	0x0002
        /*001a*/ 	.short	0x0064
        /*001c*/ 	.short	0x0082
	.zero		2


//--------------------- .nv.info                  --------------------------
	.section	.nv.info,"",@"SHT_CUDA_INFO"
	.align	4


	//----- nvinfo : EIATTR_REGCOUNT
	.align		4
        /*0000*/ 	.byte	0x04, 0x2f
        /*0002*/ 	.short	(.L_2 - .L_1)
	.align		4
.L_1:
        /*0004*/ 	.word	index@(_Z5hellov)
        /*0008*/ 	.word	0x00000018


	//----- nvinfo : EIATTR_FRAME_SIZE
	.align		4
.L_2:
        /*000c*/ 	.byte	0x04, 0x11
        /*000e*/ 	.short	(.L_4 - .L_3)
	.align		4
.L_3:
        /*0010*/ 	.word	index@(_Z5hellov)
        /*0014*/ 	.word	0x00000008


	//----- nvinfo : EIATTR_MIN_STACK_SIZE
	.align		4
.L_4:
        /*0018*/ 	.byte	0x04, 0x12
        /*001a*/ 	.short	(.L_6 - .L_5)
	.align		4
.L_5:
        /*001c*/ 	.word	index@(_Z5hellov)
        /*0020*/ 	.word	0x00000008
.L_6:


//--------------------- .nv.compat                --------------------------
	.section	.nv.compat,"",@"SHT_CUDA_COMPAT_INFO"
	.align	4
        /*0000*/ 	.byte	0x02, 0x09, 0x00, 0x00, 0x02, 0x02, 0x01, 0x00, 0x02, 0x05, 0x05, 0x00, 0x03, 0x07, 0x01, 0x01
        /*0010*/ 	.byte	0x02, 0x03, 0x00, 0x00, 0x02, 0x06, 0x01, 0x00, 0x04, 0x0b, 0x08, 0x00, 0x09, 0x00, 0x00, 0x00
        /*0020*/ 	.byte	0x00, 0x00, 0x00, 0x00


//--------------------- .nv.info._Z5hellov        --------------------------
	.section	.nv.info._Z5hellov,"",@"SHT_CUDA_INFO"
	.sectionflags	@""
	.align	4


	//----- nvinfo : EIATTR_CUDA_API_VERSION
	.align		4
        /*0000*/ 	.byte	0x04, 0x37
        /*0002*/ 	.short	(.L_8 - .L_7)
.L_7:
        /*0004*/ 	.word	0x00000082


	//----- nvinfo : EIATTR_SPARSE_MMA_MASK
	.align		4
.L_8:
        /*0008*/ 	.byte	0x03, 0x50
        /*000a*/ 	.short	0x0000


	//----- nvinfo : EIATTR_MAXREG_COUNT
	.align		4
        /*000c*/ 	.byte	0x03, 0x1b
        /*000e*/ 	.short	0x00ff


	//----- nvinfo : EIATTR_EXTERNS
	.align		4
        /*0010*/ 	.byte	0x04, 0x0f
        /*0012*/ 	.short	(.L_10 - .L_9)


	//   ....[0]....
	.align		4
.L_9:
        /*0014*/ 	.word	index@(vprintf)


	//----- nvinfo : EIATTR_MERCURY_ISA_VERSION
	.align		4
.L_10:
        /*0018*/ 	.byte	0x03, 0x5f
        /*001a*/ 	.short	0x0101


	//----- nvinfo : EIATTR_VRC_CTA_INIT_COUNT
	.align		4
        /*001c*/ 	.byte	0x02, 0x4a
	.zero		1
	.zero		1


	//----- nvinfo : EIATTR_SYSCALL_OFFSETS
	.align		4
        /*0020*/ 	.byte	0x04, 0x46
        /*0022*/ 	.short	(.L_12 - .L_11)


	//   ....[0]....
.L_11:
        /*0024*/ 	.word	0x000000e0


	//----- nvinfo : EIATTR_EXIT_INSTR_OFFSETS
	.align		4
.L_12:
        /*0028*/ 	.byte	0x04, 0x1c
        /*002a*/ 	.short	(.L_14 - .L_13)


	//   ....[0]....
.L_13:
        /*002c*/ 	.word	0x000000f0


	//----- nvinfo : EIATTR_SW_WAR
	.align		4
.L_14:
        /*0030*/ 	.byte	0x04, 0x36
        /*0032*/ 	.short	(.L_16 - .L_15)
.L_15:
        /*0034*/ 	.word	0x00000008
.L_16:


//--------------------- .nv.callgraph             --------------------------
	.section	.nv.callgraph,"",@"SHT_CUDA_CALLGRAPH"
	.align	4
	.sectionentsize	8
	.align		4
        /*0000*/ 	.word	0x00000000
	.align		4
        /*0004*/ 	.word	0xffffffff
	.align		4
        /*0008*/ 	.word	index@(_Z5hellov)
	.align		4
        /*000c*/ 	.word	index@(vprintf)
	.align		4
        /*0010*/ 	.word	0x00000000
	.align		4
        /*0014*/ 	.word	0xfffffffe
	.align		4
        /*0018*/ 	.word	0x00000000
	.align		4
        /*001c*/ 	.word	0xfffffffd
	.align		4
        /*0020*/ 	.word	0x00000000
	.align		4
        /*0024*/ 	.word	0xfffffffc


//--------------------- .nv.constant4             --------------------------
	.section	.nv.constant4,"a",@progbits
	.align	8
	.align		8
.nv.constant4:
        /*0000*/ 	.dword	vprintf
	.align		8
        /*0008*/ 	.dword	$str


//--------------------- .text._Z5hellov           --------------------------
	.section	.text._Z5hellov,"ax",@progbits
	.align	128
        .global         _Z5hellov
        .type           _Z5hellov,@function
        .size           _Z5hellov,(.L_x_2 - _Z5hellov)
        .other          _Z5hellov,@"STO_CUDA_ENTRY STV_DEFAULT"
_Z5hellov:
.text._Z5hellov:
[----:B------:R-:W0:Y:S01]  /*0000*/  LDC R1, c[0x0][0x37c] ;  /* 0x0000df00ff017b82 */ /* 0x000e220000000800 */
[----:B------:R-:W1:Y:S01]  /*0010*/  S2R R8, SR_TID.X ;  /* 0x0000000000087919 */ /* 0x000e620000002100 */
[----:B0-----:R-:W-:Y:S01]  /*0020*/  VIADD R1, R1, 0xfffffff8 ;  /* 0xfffffff801017836 */ /* 0x001fe20000000000 */
[----:B------:R-:W-:Y:S01]  /*0030*/  MOV R0, 0x0 ;  /* 0x0000000000007802 */ /* 0x000fe20000000f00 */
[----:B------:R-:W0:Y:S04]  /*0040*/  LDCU UR4, c[0x0][0x2f8] ;  /* 0x00005f00ff0477ac */ /* 0x000e280008000800 */
[----:B------:R2:W3:Y:S01]  /*0050*/  LDC.64 R2, c[0x4][R0] ;  /* 0x0100000000027b82 */ /* 0x0004e20000000a00 */
[----:B------:R-:W4:Y:S01]  /*0060*/  LDCU.64 UR6, c[0x4][0x8] ;  /* 0x01000100ff0677ac */ /* 0x000f220008000a00 */
[----:B------:R-:W5:Y:S01]  /*0070*/  LDCU UR5, c[0x0][0x2fc] ;  /* 0x00005f80ff0577ac */ /* 0x000f620008000800 */
[----:B0-----:R-:W-:Y:S01]  /*0080*/  IADD3 R6, P0, PT, R1, UR4, RZ ;  /* 0x0000000401067c10 */ /* 0x001fe2000ff1e0ff */
[----:B----4-:R-:W-:Y:S01]  /*0090*/  IMAD.U32 R4, RZ, RZ, UR6 ;  /* 0x00000006ff047e24 */ /* 0x010fe2000f8e00ff */
[----:B------:R-:W-:-:S03]  /*00a0*/  MOV R5, UR7 ;  /* 0x0000000700057c02 */ /* 0x000fc60008000f00 */
[----:B-----5:R-:W-:Y:S01]  /*00b0*/  IMAD.X R7, RZ, RZ, UR5, P0 ;  /* 0x00000005ff077e24 */ /* 0x020fe200080e06ff */
[----:B-1----:R2:W-:Y:S07]  /*00c0*/  STL [R1], R8 ;  /* 0x0000000801007387 */ /* 0x0025ee0000100800 */
[----:B------:R-:W-:-:S07]  /*00d0*/  LEPC R20, `(.L_x_0) ;  /* 0x000000001014794e */ /* 0x000fce0000000000 */
[----:B--23--:R-:W-:Y:S05]  /*00e0*/  CALL.ABS.NOINC R2 ;  /* 0x0000000002007343 */ /* 0x00cfea0003c00000 */
.L_x_0:
[----:B------:R-:W-:Y:S05]  /*00f0*/  EXIT ;  /* 0x000000000000794d */ /* 0x000fea0003800000 */
.L_x_1:
[----:B------:R-:W-:-:S00]  /*0100*/  BRA `(.L_x_1) ;  /* 0xfffffffc00fc7947 */ /* 0x000fc0000383ffff */
[----:B------:R-:W-:-:S00]  /*0110*/  NOP ;  /* 0x0000000000007918 */ /* 0x000fc00000000000 */
        /* <DEDUP_REMOVED lines=14> */
.L_x_2:


//--------------------- .nv.global.init           --------------------------
	.section	.nv.global.init,"aw",@progbits
.nv.global.init:
	.type		$str,@object
	.size		$str,(.L_0 - $str)
$str:
        /*0000*/ 	.byte	0x48, 0x65, 0x6c, 0x6c, 0x6f, 0x20, 0x77, 0x6f, 0x72, 0x6c, 0x64, 0x21, 0x20, 0x49, 0x27, 0x6d
        /*0010*/ 	.byte	0x20, 0x74, 0x68, 0x72, 0x65, 0x61, 0x64, 0x20, 0x25, 0x64, 0x0a, 0x00
.L_0:


//--------------------- .nv.shared.reserved.0     --------------------------
	.section	.nv.shared.reserved.0,"aw",@nobits
	.weak		__nv_reservedSMEM_offset_0_alias
	.size		__nv_reservedSMEM_offset_0_alias, 0, 64
	.other		__nv_reservedSMEM_offset_0_alias,@"STO_CUDA_RESERVED_SHARED STV_DEFAULT"
__nv_reservedSMEM_offset_0_alias:
	.zero		0
	.zero		64


//--------------------- .nv.constant0._Z5hellov   --------------------------
	.section	.nv.constant0._Z5hellov,"a",@progbits
	.sectionflags	@""
	.align	4
.nv.constant0._Z5hellov:
	.zero		896


//--------------------- SYMBOLS --------------------------

	.type		.nv.reservedSmem.offset0,@object
	.size		.nv.reservedSmem.offset0,0x4
	.type		vprintf,@function
